	.headerflags	@"EF_CUDA_TEXMODE_UNIFIED EF_CUDA_64BIT_ADDRESS EF_CUDA_ACCELERATORS EF_CUDA_SM90 EF_CUDA_VIRTUAL_SM(EF_CUDA_SM90)"
	.elftype	@"ET_EXEC"


//--------------------- .nv.info                  --------------------------
	.section	.nv.info,"",@"SHT_CUDA_INFO"
	.align	4


	//----- nvinfo : EIATTR_REGCOUNT
	.align		4
        /*0000*/ 	.byte	0x04, 0x2f
        /*0002*/ 	.short	(.L_1 - .L_0)
	.align		4
.L_0:
        /*0004*/ 	.word	index@(triton_poi_fused_convolution_24)
        /*0008*/ 	.word	0x00000028


	//----- nvinfo : EIATTR_MIN_STACK_SIZE
	.align		4
.L_1:
        /*000c*/ 	.byte	0x04, 0x12
        /*000e*/ 	.short	(.L_3 - .L_2)
	.align		4
.L_2:
        /*0010*/ 	.word	index@(triton_poi_fused_convolution_24)
        /*0014*/ 	.word	0x00000000


	//----- nvinfo : EIATTR_FRAME_SIZE
	.align		4
.L_3:
        /*0018*/ 	.byte	0x04, 0x11
        /*001a*/ 	.short	(.L_5 - .L_4)
	.align		4
.L_4:
        /*001c*/ 	.word	index@(triton_poi_fused_convolution_24)
        /*0020*/ 	.word	0x00000000


	//----- nvinfo : EIATTR_MIN_STACK_SIZE
	.align		4
.L_5:
        /*0024*/ 	.byte	0x04, 0x12
        /*0026*/ 	.short	(.L_7 - .L_6)
	.align		4
.L_6:
        /*0028*/ 	.word	index@(triton_poi_fused_convolution_24)
        /*002c*/ 	.word	0x00000000
.L_7:


//--------------------- .nv.info.triton_poi_fused_convolution_24 --------------------------
	.section	.nv.info.triton_poi_fused_convolution_24,"",@"SHT_CUDA_INFO"
	.sectionflags	@""
	.align	4


	//----- nvinfo : EIATTR_CUDA_API_VERSION
	.align		4
        /*0000*/ 	.byte	0x04, 0x37
        /*0002*/ 	.short	(.L_9 - .L_8)
.L_8:
        /*0004*/ 	.word	0x0000007c


	//----- nvinfo : EIATTR_KPARAM_INFO
	.align		4
.L_9:
        /*0008*/ 	.byte	0x04, 0x17
        /*000a*/ 	.short	(.L_11 - .L_10)
.L_10:
        /*000c*/ 	.word	0x00000000
        /*0010*/ 	.short	0x0005
        /*0012*/ 	.short	0x0024
        /*0014*/ 	.byte	0x00, 0xf0, 0x11, 0x00


	//----- nvinfo : EIATTR_KPARAM_INFO
	.align		4
.L_11:
        /*0018*/ 	.byte	0x04, 0x17
        /*001a*/ 	.short	(.L_13 - .L_12)
.L_12:
        /*001c*/ 	.word	0x00000000
        /*0020*/ 	.short	0x0004
        /*0022*/ 	.short	0x0020
        /*0024*/ 	.byte	0x00, 0xf0, 0x11, 0x00


	//----- nvinfo : EIATTR_KPARAM_INFO
	.align		4
.L_13:
        /*0028*/ 	.byte	0x04, 0x17
        /*002a*/ 	.short	(.L_15 - .L_14)
.L_14:
        /*002c*/ 	.word	0x00000000
        /*0030*/ 	.short	0x0003
        /*0032*/ 	.short	0x0018
        /*0034*/ 	.byte	0x00, 0xf4, 0x21, 0x00


	//----- nvinfo : EIATTR_KPARAM_INFO
	.align		4
.L_15:
        /*0038*/ 	.byte	0x04, 0x17
        /*003a*/ 	.short	(.L_17 - .L_16)
.L_16:
        /*003c*/ 	.word	0x00000000
        /*0040*/ 	.short	0x0002
        /*0042*/ 	.short	0x0010
        /*0044*/ 	.byte	0x00, 0xf4, 0x21, 0x00


	//----- nvinfo : EIATTR_KPARAM_INFO
	.align		4
.L_17:
        /*0048*/ 	.byte	0x04, 0x17
        /*004a*/ 	.short	(.L_19 - .L_18)
.L_18:
        /*004c*/ 	.word	0x00000000
        /*0050*/ 	.short	0x0001
        /*0052*/ 	.short	0x0008
        /*0054*/ 	.byte	0x00, 0xf4, 0x21, 0x00


	//----- nvinfo : EIATTR_KPARAM_INFO
	.align		4
.L_19:
        /*0058*/ 	.byte	0x04, 0x17
        /*005a*/ 	.short	(.L_21 - .L_20)
.L_20:
        /*005c*/ 	.word	0x00000000
        /*0060*/ 	.short	0x0000
        /*0062*/ 	.short	0x0000
        /*0064*/ 	.byte	0x00, 0xf4, 0x21, 0x00


	//----- nvinfo : EIATTR_SPARSE_MMA_MASK
	.align		4
.L_21:
        /*0068*/ 	.byte	0x03, 0x50
        /*006a*/ 	.short	0x0000


	//----- nvinfo : EIATTR_MAXREG_COUNT
	.align		4
        /*006c*/ 	.byte	0x03, 0x1b
        /*006e*/ 	.short	0x00ff


	//----- nvinfo : EIATTR_EXIT_INSTR_OFFSETS
	.align		4
        /*0070*/ 	.byte	0x04, 0x1c
        /*0072*/ 	.short	(.L_23 - .L_22)


	//   ....[0]....
.L_22:
        /*0074*/ 	.word	0x00000820


	//   ....[1]....
        /*0078*/ 	.word	0x00000840


	//----- nvinfo : EIATTR_REQNTID
	.align		4
.L_23:
        /*007c*/ 	.byte	0x04, 0x10
        /*007e*/ 	.short	(.L_25 - .L_24)
.L_24:
        /*0080*/ 	.word	0x00000100
        /*0084*/ 	.word	0x00000001
        /*0088*/ 	.word	0x00000001


	//----- nvinfo : EIATTR_CBANK_PARAM_SIZE
	.align		4
.L_25:
        /*008c*/ 	.byte	0x03, 0x19
        /*008e*/ 	.short	0x0028


	//----- nvinfo : EIATTR_PARAM_CBANK
	.align		4
        /*0090*/ 	.byte	0x04, 0x0a
        /*0092*/ 	.short	(.L_27 - .L_26)
	.align		4
.L_26:
        /*0094*/ 	.word	index@(.nv.constant0.triton_poi_fused_convolution_24)
        /*0098*/ 	.short	0x0210
        /*009a*/ 	.short	0x0028


	//----- nvinfo : EIATTR_SW_WAR
	.align		4
.L_27:
        /*009c*/ 	.byte	0x04, 0x36
        /*009e*/ 	.short	(.L_29 - .L_28)
.L_28:
        /*00a0*/ 	.word	0x00000008
.L_29:


//--------------------- .nv.callgraph             --------------------------
	.section	.nv.callgraph,"",@"SHT_CUDA_CALLGRAPH"
	.align	4
	.sectionentsize	8
	.align		4
        /*0000*/ 	.word	0x00000000
	.align		4
        /*0004*/ 	.word	0xffffffff
	.align		4
        /*0008*/ 	.word	0x00000000
	.align		4
        /*000c*/ 	.word	0xfffffffe
	.align		4
        /*0010*/ 	.word	0x00000000
	.align		4
        /*0014*/ 	.word	0xfffffffd
	.align		4
        /*0018*/ 	.word	0x00000000
	.align		4
        /*001c*/ 	.word	0xfffffffc


//--------------------- .text.triton_poi_fused_convolution_24 --------------------------
	.section	.text.triton_poi_fused_convolution_24,"ax",@progbits
	.sectionflags	@"SHF_BARRIERS=1"
	.align	128
        .global         triton_poi_fused_convolution_24
        .type           triton_poi_fused_convolution_24,@function
        .size           triton_poi_fused_convolution_24,(.L_x_1 - triton_poi_fused_convolution_24)
        .other          triton_poi_fused_convolution_24,@"STO_CUDA_ENTRY STV_DEFAULT"
triton_poi_fused_convolution_24:
.text.triton_poi_fused_convolution_24:
[----:B------:R-:W0:Y:S01]  /*0000*/  LDC R1, c[0x0][0x28] ;  /* 0x00000a00ff017b82 */ /* 0x000e220000000800 */
[----:B------:R-:W1:Y:S07]  /*0010*/  S2R R31, SR_TID.X ;  /* 0x00000000001f7919 */ /* 0x000e6e0000002100 */
[----:B------:R-:W2:Y:S01]  /*0020*/  LDC.64 R24, c[0x0][0x210] ;  /* 0x00008400ff187b82 */ /* 0x000ea20000000a00 */
[----:B------:R-:W-:Y:S02]  /*0030*/  CS2R R12, SRZ ;  /* 0x00000000000c7805 */ /* 0x000fe4000001ff00 */
[----:B------:R-:W-:Y:S01]  /*0040*/  CS2R R14, SRZ ;  /* 0x00000000000e7805 */ /* 0x000fe2000001ff00 */
[----:B------:R-:W3:Y:S01]  /*0050*/  S2R R0, SR_CTAID.Y ;  /* 0x0000000000007919 */ /* 0x000ee20000002600 */
[----:B------:R-:W-:Y:S01]  /*0060*/  ULDC.64 UR6, c[0x0][0x208] ;  /* 0x0000820000067ab9 */ /* 0x000fe20000000a00 */
[----:B------:R-:W-:-:S02]  /*0070*/  CS2R R16, SRZ ;  /* 0x0000000000107805 */ /* 0x000fc4000001ff00 */
[----:B------:R-:W-:Y:S01]  /*0080*/  CS2R R18, SRZ ;  /* 0x0000000000127805 */ /* 0x000fe2000001ff00 */
[----:B------:R-:W4:Y:S01]  /*0090*/  S2R R30, SR_CTAID.X ;  /* 0x00000000001e7919 */ /* 0x000f220000002500 */
[----:B------:R-:W5:Y:S01]  /*00a0*/  LDC.64 R20, c[0x0][0x218] ;  /* 0x00008600ff147b82 */ /* 0x000f620000000a00 */
[----:B-1----:R-:W-:Y:S02]  /*00b0*/  SHF.L.U32 R29, R31, 0x2, RZ ;  /* 0x000000021f1d7819 */ /* 0x002fe400000006ff */
[----:B---3--:R-:W-:Y:S02]  /*00c0*/  SHF.L.U32 R32, R0, 0xa, RZ ;  /* 0x0000000a00207819 */ /* 0x008fe400000006ff */
[----:B------:R-:W-:Y:S02]  /*00d0*/  SHF.R.S32.HI R3, RZ, 0x15, R0 ;  /* 0x00000015ff037819 */ /* 0x000fe40000011400 */
[----:B------:R-:W-:Y:S01]  /*00e0*/  LOP3.LUT R29, R29, 0x3fc, RZ, 0xc0, !PT ;  /* 0x000003fc1d1d7812 */ /* 0x000fe200078ec0ff */
[----:B----4-:R-:W-:Y:S01]  /*00f0*/  IMAD.SHL.U32 R2, R30, 0x4, RZ ;  /* 0x000000041e027824 */ /* 0x010fe200078e00ff */
[----:B------:R-:W-:-:S02]  /*0100*/  SGXT R3, R3, 0x1 ;  /* 0x000000010303781a */ /* 0x000fc40000000200 */
[----:B------:R-:W-:Y:S02]  /*0110*/  LOP3.LUT R0, R32, R29, RZ, 0xfc, !PT ;  /* 0x0000001d20007212 */ /* 0x000fe400078efcff */
[----:B------:R-:W-:Y:S02]  /*0120*/  IADD3 R4, R2, 0x2, RZ ;  /* 0x0000000202047810 */ /* 0x000fe40007ffe0ff */
[----:B------:R-:W-:Y:S02]  /*0130*/  LEA.HI R3, R3, R0, RZ, 0x8 ;  /* 0x0000000003037211 */ /* 0x000fe400078f40ff */
[----:B------:R-:W-:Y:S02]  /*0140*/  ISETP.GE.AND P0, PT, R2, 0x4, PT ;  /* 0x000000040200780c */ /* 0x000fe40003f06270 */
[----:B------:R-:W-:Y:S02]  /*0150*/  LOP3.LUT R5, R3, 0xffffff00, RZ, 0xc0, !PT ;  /* 0xffffff0003057812 */ /* 0x000fe400078ec0ff */
[----:B------:R-:W-:-:S02]  /*0160*/  SHF.R.S32.HI R3, RZ, 0x8, R3 ;  /* 0x00000008ff037819 */ /* 0x000fc40000011403 */
[----:B------:R-:W-:Y:S01]  /*0170*/  IADD3 R5, R0, -R5, RZ ;  /* 0x8000000500057210 */ /* 0x000fe20007ffe0ff */
[----:B------:R-:W-:Y:S01]  /*0180*/  VIADD R0, R2, 0x1 ;  /* 0x0000000102007836 */ /* 0x000fe20000000000 */
[----:B------:R-:W-:Y:S01]  /*0190*/  IADD3 R2, R2, 0x3, RZ ;  /* 0x0000000302027810 */ /* 0x000fe20007ffe0ff */
[C---:B------:R-:W-:Y:S01]  /*01a0*/  IMAD.IADD R28, R3.reuse, 0x1, R30 ;  /* 0x00000001031c7824 */ /* 0x040fe200078e021e */
[----:B------:R-:W-:Y:S01]  /*01b0*/  LEA R7, R3, R5, 0xa ;  /* 0x0000000503077211 */ /* 0x000fe200078e50ff */
[----:B-----5:R-:W-:Y:S01]  /*01c0*/  IMAD.WIDE R20, R5, 0x4, R20 ;  /* 0x0000000405147825 */ /* 0x020fe200078e0214 */
[C---:B------:R-:W-:Y:S02]  /*01d0*/  ISETP.GE.AND P1, PT, R0.reuse, 0x4, PT ;  /* 0x000000040000780c */ /* 0x040fe40003f26270 */
[----:B------:R-:W-:Y:S02]  /*01e0*/  LEA R0, R0, R7, 0x8 ;  /* 0x0000000700007211 */ /* 0x000fe400078e40ff */
[----:B------:R-:W-:-:S02]  /*01f0*/  ISETP.GE.AND P2, PT, R4, 0x4, PT ;  /* 0x000000040400780c */ /* 0x000fc40003f46270 */
[----:B------:R-:W-:Y:S01]  /*0200*/  ISETP.GE.AND P3, PT, R2, 0x4, PT ;  /* 0x000000040200780c */ /* 0x000fe20003f66270 */
[--C-:B--2---:R-:W-:Y:S01]  /*0210*/  IMAD.WIDE R26, R0, 0x4, R24.reuse ;  /* 0x00000004001a7825 */ /* 0x104fe200078e0218 */
[----:B------:R-:W-:Y:S02]  /*0220*/  LEA R28, R28, R5, 0xa ;  /* 0x000000051c1c7211 */ /* 0x000fe400078e50ff */
[----:B------:R-:W-:Y:S01]  /*0230*/  IADD3 R3, R0, 0x200, RZ ;  /* 0x0000020000037810 */ /* 0x000fe20007ffe0ff */
[----:B------:R-:W-:Y:S01]  /*0240*/  VIADD R2, R0, 0x100 ;  /* 0x0000010000027836 */ /* 0x000fe20000000000 */
[----:B------:R-:W-:Y:S01]  /*0250*/  CS2R R8, SRZ ;  /* 0x0000000000087805 */ /* 0x000fe2000001ff00 */
[----:B------:R1:W2:Y:S01]  /*0260*/  @!P1 LDG.E.EL.128 R12, desc[UR6][R26.64] ;  /* 0x000000061a0c9981 */ /* 0x0002a2000c2e1d00 */
[----:B------:R-:W-:Y:S01]  /*0270*/  IMAD.WIDE R22, R28, 0x4, R24 ;  /* 0x000000041c167825 */ /* 0x000fe200078e0218 */
[----:B------:R-:W-:Y:S02]  /*0280*/  CS2R R10, SRZ ;  /* 0x00000000000a7805 */ /* 0x000fe4000001ff00 */
[----:B------:R-:W-:-:S02]  /*0290*/  CS2R R4, SRZ ;  /* 0x0000000000047805 */ /* 0x000fc4000001ff00 */
[----:B------:R-:W-:Y:S01]  /*02a0*/  CS2R R6, SRZ ;  /* 0x0000000000067805 */ /* 0x000fe2000001ff00 */
[----:B------:R-:W3:Y:S01]  /*02b0*/  @!P0 LDG.E.EL.128 R16, desc[UR6][R22.64] ;  /* 0x0000000616108981 */ /* 0x000ee2000c2e1d00 */
[----:B-1----:R-:W-:-:S04]  /*02c0*/  IMAD.WIDE R26, R2, 0x4, R24 ;  /* 0x00000004021a7825 */ /* 0x002fc800078e0218 */
[----:B------:R-:W-:Y:S01]  /*02d0*/  IMAD.WIDE R24, R3, 0x4, R24 ;  /* 0x0000000403187825 */ /* 0x000fe200078e0218 */
[----:B------:R-:W4:Y:S04]  /*02e0*/  @!P2 LDG.E.EL.128 R8, desc[UR6][R26.64] ;  /* 0x000000061a08a981 */ /* 0x000f28000c2e1d00 */
[----:B------:R-:W3:Y:S04]  /*02f0*/  LDG.E.EL.128 R20, desc[UR6][R20.64] ;  /* 0x0000000614147981 */ /* 0x000ee8000c2e1d00 */
[----:B------:R-:W5:Y:S01]  /*0300*/  @!P3 LDG.E.EL.128 R4, desc[UR6][R24.64] ;  /* 0x000000061804b981 */ /* 0x000f62000c2e1d00 */
[----:B------:R-:W1:Y:S01]  /*0310*/  S2UR UR5, SR_CgaCtaId ;  /* 0x00000000000579c3 */ /* 0x000e620000008800 */
[----:B------:R-:W-:Y:S01]  /*0320*/  SHF.L.U32 R33, R31, 0x4, RZ ;  /* 0x000000041f217819 */ /* 0x000fe200000006ff */
[----:B------:R-:W-:-:S03]  /*0330*/  UMOV UR4, 0x400 ;  /* 0x0000040000047882 */ /* 0x000fc60000000000 */
[----:B------:R-:W-:Y:S01]  /*0340*/  LOP3.LUT R33, R33, 0xff0, RZ, 0xc0, !PT ;  /* 0x00000ff021217812 */ /* 0x000fe200078ec0ff */
[----:B-1----:R-:W-:-:S06]  /*0350*/  UPRMT UR4, UR5, 0x654, UR4 ;  /* 0x0000065405047896 */ /* 0x002fcc0008000004 */
[----:B------:R-:W-:-:S05]  /*0360*/  VIADD R34, R33, UR4 ;  /* 0x0000000421227c36 */ /* 0x000fca0008000000 */
[----:B------:R-:W-:Y:S02]  /*0370*/  LEA R33, R33, R34, 0x2 ;  /* 0x0000002221217211 */ /* 0x000fe400078e10ff */
[----:B------:R-:W-:Y:S01]  /*0380*/  IADD3 R36, R29, UR4, RZ ;  /* 0x000000041d247c10 */ /* 0x000fe2000fffe0ff */
[----:B------:R-:W1:Y:S04]  /*0390*/  LDC.64 R34, c[0x0][0x220] ;  /* 0x00008800ff227b82 */ /* 0x000e680000000a00 */
[----:B------:R-:W-:Y:S01]  /*03a0*/  IMAD R29, R29, 0x4, R36 ;  /* 0x000000041d1d7824 */ /* 0x000fe200078e0224 */
[----:B------:R-:W-:-:S03]  /*03b0*/  LOP3.LUT R31, R32, 0xff, R31, 0xf8, !PT ;  /* 0x000000ff201f7812 */ /* 0x000fc600078ef81f */
[----:B------:R-:W1:Y:S01]  /*03c0*/  LDC.64 R36, c[0x0][0x228] ;  /* 0x00008a00ff247b82 */ /* 0x000e620000000a00 */
[----:B------:R-:W-:-:S04]  /*03d0*/  IADD3 R30, R31, R30, RZ ;  /* 0x0000001e1f1e7210 */ /* 0x000fc80007ffe0ff */
[----:B------:R-:W-:-:S05]  /*03e0*/  SHF.L.U32 R30, R30, 0x2, RZ ;  /* 0x000000021e1e7819 */ /* 0x000fca00000006ff */
[----:B------:R-:W-:Y:S02]  /*03f0*/  VIADD R31, R30, 0x400 ;  /* 0x000004001e1f7836 */ /* 0x000fe40000000000 */
[C---:B---3--:R-:W-:Y:S01]  /*0400*/  FADD R16, R20.reuse, R16 ;  /* 0x0000001014107221 */ /* 0x048fe20000000000 */
[C---:B--2---:R-:W-:Y:S01]  /*0410*/  FADD R12, R20.reuse, R12 ;  /* 0x0000000c140c7221 */ /* 0x044fe20000000000 */
[C---:B----4-:R-:W-:Y:S01]  /*0420*/  FADD R8, R20.reuse, R8 ;  /* 0x0000000814087221 */ /* 0x050fe20000000000 */
[C---:B------:R-:W-:Y:S01]  /*0430*/  FADD R17, R21.reuse, R17 ;  /* 0x0000001115117221 */ /* 0x040fe20000000000 */
[----:B-----5:R-:W-:Y:S01]  /*0440*/  FADD R4, R20, R4 ;  /* 0x0000000414047221 */ /* 0x020fe20000000000 */
[C---:B------:R-:W-:Y:S01]  /*0450*/  FADD R13, R21.reuse, R13 ;  /* 0x0000000d150d7221 */ /* 0x040fe20000000000 */
[C---:B------:R-:W-:Y:S01]  /*0460*/  FADD R9, R21.reuse, R9 ;  /* 0x0000000915097221 */ /* 0x040fe20000000000 */
[----:B------:R-:W-:Y:S01]  /*0470*/  FADD R5, R21, R5 ;  /* 0x0000000515057221 */ /* 0x000fe20000000000 */
[C---:B------:R-:W-:Y:S01]  /*0480*/  FADD R18, R22.reuse, R18 ;  /* 0x0000001216127221 */ /* 0x040fe20000000000 */
[C---:B------:R-:W-:Y:S01]  /*0490*/  FADD R14, R22.reuse, R14 ;  /* 0x0000000e160e7221 */ /* 0x040fe20000000000 */
[C---:B------:R-:W-:Y:S01]  /*04a0*/  FADD R10, R22.reuse, R10 ;  /* 0x0000000a160a7221 */ /* 0x040fe20000000000 */
[----:B------:R-:W-:Y:S01]  /*04b0*/  FADD R6, R22, R6 ;  /* 0x0000000616067221 */ /* 0x000fe20000000000 */
[C---:B------:R-:W-:Y:S01]  /*04c0*/  FADD R19, R23.reuse, R19 ;  /* 0x0000001317137221 */ /* 0x040fe20000000000 */
[C---:B------:R-:W-:Y:S01]  /*04d0*/  FADD R15, R23.reuse, R15 ;  /* 0x0000000f170f7221 */ /* 0x040fe20000000000 */
[C---:B------:R-:W-:Y:S01]  /*04e0*/  FADD R11, R23.reuse, R11 ;  /* 0x0000000b170b7221 */ /* 0x040fe20000000000 */
[----:B------:R-:W-:Y:S01]  /*04f0*/  FADD R7, R23, R7 ;  /* 0x0000000717077221 */ /* 0x000fe20000000000 */
[----:B------:R-:W-:Y:S04]  /*0500*/  STS [R33], R16 ;  /* 0x0000001021007388 */ /* 0x000fe80000000800 */
[----:B------:R-:W-:Y:S04]  /*0510*/  STS [R33+0x14], R17 ;  /* 0x0000141121007388 */ /* 0x000fe80000000800 */
        /* <DEDUP_REMOVED lines=13> */
[----:B------:R1:W-:Y:S01]  /*05f0*/  STS [R33+0x48], R7 ;  /* 0x0000480721007388 */ /* 0x0003e20000000800 */
[----:B------:R-:W-:Y:S06]  /*0600*/  BAR.SYNC.DEFER_BLOCKING 0x0 ;  /* 0x0000000000007b1d */ /* 0x000fec0000010000 */
[----:B------:R-:W-:Y:S04]  /*0610*/  LDS R24, [R29] ;  /* 0x000000001d187984 */ /* 0x000fe80000000800 */
[----:B------:R-:W-:Y:S04]  /*0620*/  LDS R25, [R29+0x4] ;  /* 0x000004001d197984 */ /* 0x000fe80000000800 */
[----:B------:R-:W-:Y:S04]  /*0630*/  LDS R26, [R29+0x8] ;  /* 0x000008001d1a7984 */ /* 0x000fe80000000800 */
[----:B------:R-:W2:Y:S04]  /*0640*/  LDS R27, [R29+0xc] ;  /* 0x00000c001d1b7984 */ /* 0x000ea80000000800 */
[----:B------:R-:W-:Y:S04]  /*0650*/  LDS R20, [R29+0x1400] ;  /* 0x001400001d147984 */ /* 0x000fe80000000800 */
[----:B------:R-:W-:Y:S04]  /*0660*/  LDS R21, [R29+0x1404] ;  /* 0x001404001d157984 */ /* 0x000fe80000000800 */
[----:B------:R-:W-:Y:S04]  /*0670*/  LDS R22, [R29+0x1408] ;  /* 0x001408001d167984 */ /* 0x000fe80000000800 */
[----:B------:R-:W3:Y:S01]  /*0680*/  LDS R23, [R29+0x140c] ;  /* 0x00140c001d177984 */ /* 0x000ee20000000800 */
[----:B-1----:R-:W-:-:S05]  /*0690*/  IMAD.WIDE R32, R30, 0x4, R34 ;  /* 0x000000041e207825 */ /* 0x002fca00078e0222 */
[----:B--2---:R1:W-:Y:S04]  /*06a0*/  @!P0 STG.E.128 desc[UR6][R32.64], R24 ;  /* 0x0000001820008986 */ /* 0x0043e8000c101d06 */
[----:B------:R-:W-:Y:S04]  /*06b0*/  LDS R24, [R29+0x2800] ;  /* 0x002800001d187984 */ /* 0x000fe80000000800 */
[----:B------:R-:W-:Y:S04]  /*06c0*/  LDS R25, [R29+0x2804] ;  /* 0x002804001d197984 */ /* 0x000fe80000000800 */
[----:B------:R-:W-:Y:S04]  /*06d0*/  LDS R26, [R29+0x2808] ;  /* 0x002808001d1a7984 */ /* 0x000fe80000000800 */
[----:B------:R-:W2:Y:S01]  /*06e0*/  LDS R27, [R29+0x280c] ;  /* 0x00280c001d1b7984 */ /* 0x000ea20000000800 */
[----:B-1----:R-:W-:-:S05]  /*06f0*/  IMAD.WIDE R32, R31, 0x4, R34 ;  /* 0x000000041f207825 */ /* 0x002fca00078e0222 */
[----:B---3--:R1:W-:Y:S04]  /*0700*/  @!P0 STG.E.128 desc[UR6][R32.64], R20 ;  /* 0x0000001420008986 */ /* 0x0083e8000c101d06 */
[----:B------:R-:W-:Y:S04]  /*0710*/  LDS R20, [R29+0x3c00] ;  /* 0x003c00001d147984 */ /* 0x000fe80000000800 */
[----:B------:R-:W-:Y:S04]  /*0720*/  LDS R21, [R29+0x3c04] ;  /* 0x003c04001d157984 */ /* 0x000fe80000000800 */
[----:B------:R-:W-:Y:S04]  /*0730*/  LDS R22, [R29+0x3c08] ;  /* 0x003c08001d167984 */ /* 0x000fe80000000800 */
[----:B------:R3:W4:Y:S01]  /*0740*/  LDS R23, [R29+0x3c0c] ;  /* 0x003c0c001d177984 */ /* 0x0007220000000800 */
[----:B------:R-:W-:-:S05]  /*0750*/  IADD3 R31, R30, 0x800, RZ ;  /* 0x000008001e1f7810 */ /* 0x000fca0007ffe0ff */
[----:B-1----:R-:W-:Y:S01]  /*0760*/  IMAD.WIDE R32, R31, 0x4, R34 ;  /* 0x000000041f207825 */ /* 0x002fe200078e0222 */
[----:B------:R-:W-:-:S05]  /*0770*/  IADD3 R31, R30, 0xc00, RZ ;  /* 0x00000c001e1f7810 */ /* 0x000fca0007ffe0ff */
[----:B------:R-:W-:-:S04]  /*0780*/  IMAD.WIDE R34, R31, 0x4, R34 ;  /* 0x000000041f227825 */ /* 0x000fc800078e0222 */
[--C-:B0-----:R-:W-:Y:S01]  /*0790*/  IMAD.WIDE R30, R28, 0x4, R36.reuse ;  /* 0x000000041c1e7825 */ /* 0x101fe200078e0224 */
[----:B--2---:R0:W-:Y:S03]  /*07a0*/  @!P0 STG.E.128 desc[UR6][R32.64], R24 ;  /* 0x0000001820008986 */ /* 0x0041e6000c101d06 */
[----:B---3--:R-:W-:-:S04]  /*07b0*/  IMAD.WIDE R28, R2, 0x4, R36 ;  /* 0x00000004021c7825 */ /* 0x008fc800078e0224 */
[--C-:B0-----:R-:W-:Y:S01]  /*07c0*/  IMAD.WIDE R32, R0, 0x4, R36.reuse ;  /* 0x0000000400207825 */ /* 0x101fe200078e0224 */
[----:B----4-:R0:W-:Y:S04]  /*07d0*/  @!P0 STG.E.128 desc[UR6][R34.64], R20 ;  /* 0x0000001422008986 */ /* 0x0101e8000c101d06 */
[----:B------:R0:W-:Y:S04]  /*07e0*/  @!P0 STG.E.128 desc[UR6][R30.64], R16 ;  /* 0x000000101e008986 */ /* 0x0001e8000c101d06 */
[----:B------:R0:W-:Y:S01]  /*07f0*/  @!P1 STG.E.128 desc[UR6][R32.64], R12 ;  /* 0x0000000c20009986 */ /* 0x0001e2000c101d06 */
[----:B------:R-:W-:-:S03]  /*0800*/  IMAD.WIDE R36, R3, 0x4, R36 ;  /* 0x0000000403247825 */ /* 0x000fc600078e0224 */
[----:B------:R0:W-:Y:S02]  /*0810*/  @!P2 STG.E.128 desc[UR6][R28.64], R8 ;  /* 0x000000081c00a986 */ /* 0x0001e4000c101d06 */
[----:B0-----:R-:W-:Y:S05]  /*0820*/  @P3 EXIT ;  /* 0x000000000000394d */ /* 0x001fea0003800000 */
[----:B------:R-:W-:Y:S01]  /*0830*/  STG.E.128 desc[UR6][R36.64], R4 ;  /* 0x0000000424007986 */ /* 0x000fe2000c101d06 */
[----:B------:R-:W-:Y:S05]  /*0840*/  EXIT ;  /* 0x000000000000794d */ /* 0x000fea0003800000 */
.L_x_0:
[----:B------:R-:W-:-:S00]  /*0850*/  BRA `(.L_x_0) ;  /* 0xfffffffc00fc7947 */ /* 0x000fc0000383ffff */
[----:B------:R-:W-:-:S00]  /*0860*/  NOP ;  /* 0x0000000000007918 */ /* 0x000fc00000000000 */
        /* <DEDUP_REMOVED lines=9> */
.L_x_1:


//--------------------- .nv.shared.triton_poi_fused_convolution_24 --------------------------
	.section	.nv.shared.triton_poi_fused_convolution_24,"aw",@nobits
	.sectionflags	@""
	.align	16
	.zero		1024


//--------------------- .nv.constant0.triton_poi_fused_convolution_24 --------------------------
	.section	.nv.constant0.triton_poi_fused_convolution_24,"a",@progbits
	.sectionflags	@""
	.align	4
.nv.constant0.triton_poi_fused_convolution_24:
	.zero		568
